//
// Generated by NVIDIA NVVM Compiler
//
// Compiler Build ID: CL-36424714
// Cuda compilation tools, release 13.0, V13.0.88
// Based on NVVM 20.0.0
//

.version 9.0
.target sm_100
.address_size 64

	// .globl	_Z21matrix_multiplicationPfS_S_ii
// _ZZ21matrix_multiplicationPfS_S_iiE6tile_a has been demoted
// _ZZ21matrix_multiplicationPfS_S_iiE6tile_b has been demoted

.visible .entry _Z21matrix_multiplicationPfS_S_ii(
	.param .u64 .ptr .align 1 _Z21matrix_multiplicationPfS_S_ii_param_0,
	.param .u64 .ptr .align 1 _Z21matrix_multiplicationPfS_S_ii_param_1,
	.param .u64 .ptr .align 1 _Z21matrix_multiplicationPfS_S_ii_param_2,
	.param .u32 _Z21matrix_multiplicationPfS_S_ii_param_3,
	.param .u32 _Z21matrix_multiplicationPfS_S_ii_param_4
)
{
	.reg .pred 	%p<12>;
	.reg .b32 	%r<42>;
	.reg .b32 	%f<63>;
	.reg .b64 	%rd<13>;
	// demoted variable
	.shared .align 4 .b8 _ZZ21matrix_multiplicationPfS_S_iiE6tile_a[1024];
	// demoted variable
	.shared .align 4 .b8 _ZZ21matrix_multiplicationPfS_S_iiE6tile_b[1024];
	ld.param.u64 	%rd4, [_Z21matrix_multiplicationPfS_S_ii_param_0];
	ld.param.u64 	%rd5, [_Z21matrix_multiplicationPfS_S_ii_param_1];
	ld.param.u64 	%rd6, [_Z21matrix_multiplicationPfS_S_ii_param_2];
	ld.param.u32 	%r24, [_Z21matrix_multiplicationPfS_S_ii_param_3];
	ld.param.u32 	%r25, [_Z21matrix_multiplicationPfS_S_ii_param_4];
	mov.u32 	%r26, %ctaid.x;
	mov.u32 	%r27, %ctaid.y;
	mov.u32 	%r37, %tid.x;
	mov.u32 	%r39, %tid.y;
	shl.b32 	%r28, %r27, 4;
	add.s32 	%r3, %r28, %r39;
	shl.b32 	%r4, %r26, 4;
	add.s32 	%r5, %r4, %r37;
	setp.lt.s32 	%p1, %r25, 1;
	mov.f32 	%f62, 0f00000000;
	@%p1 bra 	$L__BB0_7;
	add.s32 	%r29, %r25, 15;
	shr.u32 	%r30, %r29, 4;
	shl.b32 	%r31, %r39, 6;
	mov.u32 	%r32, _ZZ21matrix_multiplicationPfS_S_iiE6tile_a;
	add.s32 	%r6, %r32, %r31;
	shl.b32 	%r33, %r37, 2;
	add.s32 	%r7, %r6, %r33;
	mov.u32 	%r34, _ZZ21matrix_multiplicationPfS_S_iiE6tile_b;
	add.s32 	%r9, %r34, %r33;
	add.s32 	%r8, %r9, %r31;
	neg.s32 	%r41, %r30;
	mad.lo.s32 	%r35, %r39, %r25, %r37;
	add.s32 	%r40, %r35, %r4;
	shl.b32 	%r12, %r25, 4;
	mad.lo.s32 	%r38, %r25, %r3, %r37;
	cvta.to.global.u64 	%rd1, %rd4;
	cvta.to.global.u64 	%rd2, %rd5;
	mov.f32 	%f62, 0f00000000;
$L__BB0_2:
	setp.ge.s32 	%p2, %r3, %r24;
	mul.wide.s32 	%rd7, %r38, 4;
	add.s64 	%rd3, %rd1, %rd7;
	setp.ge.s32 	%p3, %r37, %r25;
	mov.f32 	%f60, 0f00000000;
	or.pred  	%p4, %p2, %p3;
	@%p4 bra 	$L__BB0_4;
	ld.global.f32 	%f60, [%rd3];
$L__BB0_4:
	setp.ge.u32 	%p5, %r5, %r25;
	st.shared.f32 	[%r7], %f60;
	setp.ge.s32 	%p6, %r39, %r25;
	mov.f32 	%f61, 0f00000000;
	or.pred  	%p7, %p5, %p6;
	@%p7 bra 	$L__BB0_6;
	mul.wide.u32 	%rd8, %r40, 4;
	add.s64 	%rd9, %rd2, %rd8;
	ld.global.f32 	%f61, [%rd9];
$L__BB0_6:
	st.shared.f32 	[%r8], %f61;
	bar.sync 	0;
	ld.shared.f32 	%f12, [%r6];
	ld.shared.f32 	%f13, [%r9];
	fma.rn.f32 	%f14, %f12, %f13, %f62;
	ld.shared.f32 	%f15, [%r6+4];
	ld.shared.f32 	%f16, [%r9+64];
	fma.rn.f32 	%f17, %f15, %f16, %f14;
	ld.shared.f32 	%f18, [%r6+8];
	ld.shared.f32 	%f19, [%r9+128];
	fma.rn.f32 	%f20, %f18, %f19, %f17;
	ld.shared.f32 	%f21, [%r6+12];
	ld.shared.f32 	%f22, [%r9+192];
	fma.rn.f32 	%f23, %f21, %f22, %f20;
	ld.shared.f32 	%f24, [%r6+16];
	ld.shared.f32 	%f25, [%r9+256];
	fma.rn.f32 	%f26, %f24, %f25, %f23;
	ld.shared.f32 	%f27, [%r6+20];
	ld.shared.f32 	%f28, [%r9+320];
	fma.rn.f32 	%f29, %f27, %f28, %f26;
	ld.shared.f32 	%f30, [%r6+24];
	ld.shared.f32 	%f31, [%r9+384];
	fma.rn.f32 	%f32, %f30, %f31, %f29;
	ld.shared.f32 	%f33, [%r6+28];
	ld.shared.f32 	%f34, [%r9+448];
	fma.rn.f32 	%f35, %f33, %f34, %f32;
	ld.shared.f32 	%f36, [%r6+32];
	ld.shared.f32 	%f37, [%r9+512];
	fma.rn.f32 	%f38, %f36, %f37, %f35;
	ld.shared.f32 	%f39, [%r6+36];
	ld.shared.f32 	%f40, [%r9+576];
	fma.rn.f32 	%f41, %f39, %f40, %f38;
	ld.shared.f32 	%f42, [%r6+40];
	ld.shared.f32 	%f43, [%r9+640];
	fma.rn.f32 	%f44, %f42, %f43, %f41;
	ld.shared.f32 	%f45, [%r6+44];
	ld.shared.f32 	%f46, [%r9+704];
	fma.rn.f32 	%f47, %f45, %f46, %f44;
	ld.shared.f32 	%f48, [%r6+48];
	ld.shared.f32 	%f49, [%r9+768];
	fma.rn.f32 	%f50, %f48, %f49, %f47;
	ld.shared.f32 	%f51, [%r6+52];
	ld.shared.f32 	%f52, [%r9+832];
	fma.rn.f32 	%f53, %f51, %f52, %f50;
	ld.shared.f32 	%f54, [%r6+56];
	ld.shared.f32 	%f55, [%r9+896];
	fma.rn.f32 	%f56, %f54, %f55, %f53;
	ld.shared.f32 	%f57, [%r6+60];
	ld.shared.f32 	%f58, [%r9+960];
	fma.rn.f32 	%f62, %f57, %f58, %f56;
	bar.sync 	0;
	add.s32 	%r41, %r41, 1;
	setp.ne.s32 	%p8, %r41, 0;
	add.s32 	%r40, %r40, %r12;
	add.s32 	%r39, %r39, 16;
	add.s32 	%r38, %r38, 16;
	add.s32 	%r37, %r37, 16;
	@%p8 bra 	$L__BB0_2;
$L__BB0_7:
	setp.ge.s32 	%p9, %r3, %r24;
	setp.ge.s32 	%p10, %r5, %r25;
	or.pred  	%p11, %p9, %p10;
	@%p11 bra 	$L__BB0_9;
	mad.lo.s32 	%r36, %r25, %r3, %r5;
	cvta.to.global.u64 	%rd10, %rd6;
	mul.wide.u32 	%rd11, %r36, 4;
	add.s64 	%rd12, %rd10, %rd11;
	st.global.f32 	[%rd12], %f62;
$L__BB0_9:
	ret;

}


// ===== COMPILED SASS (sm_100) =====

	.target	sm_100

	.elftype	@"ET_EXEC"


//--------------------- .note.nv.tkinfo           --------------------------
	.section	.note.nv.tkinfo,"",@"SHT_NOTE"
	.sectionflags	@"SHF_NOTE_NV_TKINFO"
	.tkinfo
        /*0018*/ 	.word	0x00000002
        /*0030*/ 	.string	""
        /*0030*/ 	.string	"ptxas"
        /*0030*/ 	.string	"Cuda compilation tools, release 13.0, V13.0.88"
        /*0030*/ 	.string	"Build cuda_13.0.r13.0/compiler.36424714_0"
        /*0030*/ 	.string	"-arch sm_100 -m 64 "



//--------------------- .note.nv.cuinfo           --------------------------
	.section	.note.nv.cuinfo,"",@"SHT_NOTE"
	.sectionflags	@"SHF_NOTE_NV_CUINFO"
        /*0018*/ 	.short	0x0002
        /*001a*/ 	.short	0x0064
        /*001c*/ 	.short	0x0082
	.zero		2


//--------------------- .nv.info                  --------------------------
	.section	.nv.info,"",@"SHT_CUDA_INFO"
	.align	4


	//----- nvinfo : EIATTR_REGCOUNT
	.align		4
        /*0000*/ 	.byte	0x04, 0x2f
        /*0002*/ 	.short	(.L_1 - .L_0)
	.align		4
.L_0:
        /*0004*/ 	.word	index@(_Z21matrix_multiplicationPfS_S_ii)
        /*0008*/ 	.word	0x00000020


	//----- nvinfo : EIATTR_FRAME_SIZE
	.align		4
.L_1:
        /*000c*/ 	.byte	0x04, 0x11
        /*000e*/ 	.short	(.L_3 - .L_2)
	.align		4
.L_2:
        /*0010*/ 	.word	index@(_Z21matrix_multiplicationPfS_S_ii)
        /*0014*/ 	.word	0x00000000


	//----- nvinfo : EIATTR_MIN_STACK_SIZE
	.align		4
.L_3:
        /*0018*/ 	.byte	0x04, 0x12
        /*001a*/ 	.short	(.L_5 - .L_4)
	.align		4
.L_4:
        /*001c*/ 	.word	index@(_Z21matrix_multiplicationPfS_S_ii)
        /*0020*/ 	.word	0x00000000
.L_5:


//--------------------- .nv.compat                --------------------------
	.section	.nv.compat,"",@"SHT_CUDA_COMPAT_INFO"
	.align	4
        /*0000*/ 	.byte	0x02, 0x09, 0x00, 0x00, 0x02, 0x02, 0x01, 0x00, 0x02, 0x05, 0x05, 0x00, 0x03, 0x07, 0x01, 0x01
        /*0010*/ 	.byte	0x02, 0x03, 0x00, 0x00, 0x02, 0x06, 0x01, 0x00, 0x04, 0x0b, 0x08, 0x00, 0x09, 0x00, 0x00, 0x00
        /*0020*/ 	.byte	0x00, 0x00, 0x00, 0x00


//--------------------- .nv.info._Z21matrix_multiplicationPfS_S_ii --------------------------
	.section	.nv.info._Z21matrix_multiplicationPfS_S_ii,"",@"SHT_CUDA_INFO"
	.sectionflags	@""
	.align	4


	//----- nvinfo : EIATTR_CUDA_API_VERSION
	.align		4
        /*0000*/ 	.byte	0x04, 0x37
        /*0002*/ 	.short	(.L_7 - .L_6)
.L_6:
        /*0004*/ 	.word	0x00000082


	//----- nvinfo : EIATTR_KPARAM_INFO
	.align		4
.L_7:
        /*0008*/ 	.byte	0x04, 0x17
        /*000a*/ 	.short	(.L_9 - .L_8)
.L_8:
        /*000c*/ 	.word	0x00000000
        /*0010*/ 	.short	0x0004
        /*0012*/ 	.short	0x001c
        /*0014*/ 	.byte	0x00, 0xf0, 0x11, 0x00


	//----- nvinfo : EIATTR_KPARAM_INFO
	.align		4
.L_9:
        /*0018*/ 	.byte	0x04, 0x17
        /*001a*/ 	.short	(.L_11 - .L_10)
.L_10:
        /*001c*/ 	.word	0x00000000
        /*0020*/ 	.short	0x0003
        /*0022*/ 	.short	0x0018
        /*0024*/ 	.byte	0x00, 0xf0, 0x11, 0x00


	//----- nvinfo : EIATTR_KPARAM_INFO
	.align		4
.L_11:
        /*0028*/ 	.byte	0x04, 0x17
        /*002a*/ 	.short	(.L_13 - .L_12)
.L_12:
        /*002c*/ 	.word	0x00000000
        /*0030*/ 	.short	0x0002
        /*0032*/ 	.short	0x0010
        /*0034*/ 	.byte	0x00, 0xf5, 0x21, 0x00


	//----- nvinfo : EIATTR_KPARAM_INFO
	.align		4
.L_13:
        /*0038*/ 	.byte	0x04, 0x17
        /*003a*/ 	.short	(.L_15 - .L_14)
.L_14:
        /*003c*/ 	.word	0x00000000
        /*0040*/ 	.short	0x0001
        /*0042*/ 	.short	0x0008
        /*0044*/ 	.byte	0x00, 0xf5, 0x21, 0x00


	//----- nvinfo : EIATTR_KPARAM_INFO
	.align		4
.L_15:
        /*0048*/ 	.byte	0x04, 0x17
        /*004a*/ 	.short	(.L_17 - .L_16)
.L_16:
        /*004c*/ 	.word	0x00000000
        /*0050*/ 	.short	0x0000
        /*0052*/ 	.short	0x0000
        /*0054*/ 	.byte	0x00, 0xf5, 0x21, 0x00


	//----- nvinfo : EIATTR_SPARSE_MMA_MASK
	.align		4
.L_17:
        /*0058*/ 	.byte	0x03, 0x50
        /*005a*/ 	.short	0x0000


	//----- nvinfo : EIATTR_MAXREG_COUNT
	.align		4
        /*005c*/ 	.byte	0x03, 0x1b
        /*005e*/ 	.short	0x00ff


	//----- nvinfo : EIATTR_NUM_BARRIERS
	.align		4
        /*0060*/ 	.byte	0x02, 0x4c
        /*0062*/ 	.byte	0x01
	.zero		1


	//----- nvinfo : EIATTR_MERCURY_ISA_VERSION
	.align		4
        /*0064*/ 	.byte	0x03, 0x5f
        /*0066*/ 	.short	0x0101


	//----- nvinfo : EIATTR_VRC_CTA_INIT_COUNT
	.align		4
        /*0068*/ 	.byte	0x02, 0x4a
	.zero		1
	.zero		1


	//----- nvinfo : EIATTR_EXIT_INSTR_OFFSETS
	.align		4
        /*006c*/ 	.byte	0x04, 0x1c
        /*006e*/ 	.short	(.L_19 - .L_18)


	//   ....[0]....
.L_18:
        /*0070*/ 	.word	0x000005d0


	//   ....[1]....
        /*0074*/ 	.word	0x00000620


	//----- nvinfo : EIATTR_CBANK_PARAM_SIZE
	.align		4
.L_19:
        /*0078*/ 	.byte	0x03, 0x19
        /*007a*/ 	.short	0x0020


	//----- nvinfo : EIATTR_PARAM_CBANK
	.align		4
        /*007c*/ 	.byte	0x04, 0x0a
        /*007e*/ 	.short	(.L_21 - .L_20)
	.align		4
.L_20:
        /*0080*/ 	.word	index@(.nv.constant0._Z21matrix_multiplicationPfS_S_ii)
        /*0084*/ 	.short	0x0380
        /*0086*/ 	.short	0x0020


	//----- nvinfo : EIATTR_SW_WAR
	.align		4
.L_21:
        /*0088*/ 	.byte	0x04, 0x36
        /*008a*/ 	.short	(.L_23 - .L_22)
.L_22:
        /*008c*/ 	.word	0x00000008
.L_23:


//--------------------- .nv.callgraph             --------------------------
	.section	.nv.callgraph,"",@"SHT_CUDA_CALLGRAPH"
	.align	4
	.sectionentsize	8
	.align		4
        /*0000*/ 	.word	0x00000000
	.align		4
        /*0004*/ 	.word	0xffffffff
	.align		4
        /*0008*/ 	.word	0x00000000
	.align		4
        /*000c*/ 	.word	0xfffffffe
	.align		4
        /*0010*/ 	.word	0x00000000
	.align		4
        /*0014*/ 	.word	0xfffffffd
	.align		4
        /*0018*/ 	.word	0x00000000
	.align		4
        /*001c*/ 	.word	0xfffffffc


//--------------------- .text._Z21matrix_multiplicationPfS_S_ii --------------------------
	.section	.text._Z21matrix_multiplicationPfS_S_ii,"ax",@progbits
	.align	128
        .global         _Z21matrix_multiplicationPfS_S_ii
        .type           _Z21matrix_multiplicationPfS_S_ii,@function
        .size           _Z21matrix_multiplicationPfS_S_ii,(.L_x_3 - _Z21matrix_multiplicationPfS_S_ii)
        .other          _Z21matrix_multiplicationPfS_S_ii,@"STO_CUDA_ENTRY STV_DEFAULT"
_Z21matrix_multiplicationPfS_S_ii:
.text._Z21matrix_multiplicationPfS_S_ii:
[----:B------:R-:W-:Y:S01]  /*0000*/  LDC R1, c[0x0][0x37c] ;  /* 0x0000df00ff017b82 */ /* 0x000fe20000000800 */
[----:B------:R-:W0:Y:S01]  /*0010*/  LDCU UR4, c[0x0][0x39c] ;  /* 0x00007380ff0477ac */ /* 0x000e220008000800 */
[----:B------:R-:W1:Y:S01]  /*0020*/  S2R R23, SR_CTAID.Y ;  /* 0x0000000000177919 */ /* 0x000e620000002600 */
[----:B------:R-:W-:Y:S01]  /*0030*/  HFMA2 R27, -RZ, RZ, 0, 0 ;  /* 0x00000000ff1b7431 */ /* 0x000fe200000001ff */
[----:B------:R-:W2:Y:S01]  /*0040*/  LDCU.64 UR8, c[0x0][0x358] ;  /* 0x00006b00ff0877ac */ /* 0x000ea20008000a00 */
[----:B------:R-:W1:Y:S01]  /*0050*/  S2R R7, SR_TID.Y ;  /* 0x0000000000077919 */ /* 0x000e620000002200 */
[----:B------:R-:W3:Y:S01]  /*0060*/  S2R R4, SR_CTAID.X ;  /* 0x0000000000047919 */ /* 0x000ee20000002500 */
[----:B------:R-:W3:Y:S01]  /*0070*/  S2R R5, SR_TID.X ;  /* 0x0000000000057919 */ /* 0x000ee20000002100 */
[----:B0-----:R-:W-:-:S04]  /*0080*/  MOV R0, UR4 ;  /* 0x0000000400007c02 */ /* 0x001fc80008000f00 */
[----:B------:R-:W-:Y:S02]  /*0090*/  ISETP.GE.AND P0, PT, R0, 0x1, PT ;  /* 0x000000010000780c */ /* 0x000fe40003f06270 */
[----:B-1----:R-:W-:Y:S02]  /*00a0*/  LEA R23, R23, R7, 0x4 ;  /* 0x0000000717177211 */ /* 0x002fe400078e20ff */
[----:B---3--:R-:W-:-:S09]  /*00b0*/  LEA R3, R4, R5, 0x4 ;  /* 0x0000000504037211 */ /* 0x008fd200078e20ff */
[----:B--2---:R-:W-:Y:S05]  /*00c0*/  @!P0 BRA `(.L_x_0) ;  /* 0x0000000400348947 */ /* 0x004fea0003800000 */
[----:B------:R-:W0:Y:S01]  /*00d0*/  S2UR UR6, SR_CgaCtaId ;  /* 0x00000000000679c3 */ /* 0x000e220000008800 */
[----:B------:R-:W-:Y:S01]  /*00e0*/  UMOV UR4, 0x400 ;  /* 0x0000040000047882 */ /* 0x000fe20000000000 */
[-CC-:B------:R-:W-:Y:S01]  /*00f0*/  IMAD R17, R7, R0.reuse, R5.reuse ;  /* 0x0000000007117224 */ /* 0x180fe200078e0205 */
[----:B------:R-:W-:Y:S01]  /*0100*/  UIADD3 UR5, UPT, UPT, UR4, 0x400, URZ ;  /* 0x0000040004057890 */ /* 0x000fe2000fffe0ff */
[----:B------:R-:W-:Y:S01]  /*0110*/  IADD3 R2, PT, PT, R0, 0xf, RZ ;  /* 0x0000000f00027810 */ /* 0x000fe20007ffe0ff */
[----:B------:R-:W-:Y:S01]  /*0120*/  IMAD R6, R23, R0, R5 ;  /* 0x0000000017067224 */ /* 0x000fe200078e0205 */
[----:B------:R-:W-:Y:S01]  /*0130*/  MOV R27, RZ ;  /* 0x000000ff001b7202 */ /* 0x000fe20000000f00 */
[----:B------:R-:W-:Y:S01]  /*0140*/  IMAD R17, R4, 0x10, R17 ;  /* 0x0000001004117824 */ /* 0x000fe200078e0211 */
[----:B------:R-:W1:Y:S01]  /*0150*/  LDC.64 R24, c[0x0][0x380] ;  /* 0x0000e000ff187b82 */ /* 0x000e620000000a00 */
[----:B------:R-:W-:-:S04]  /*0160*/  SHF.R.U32.HI R16, RZ, 0x4, R2 ;  /* 0x00000004ff107819 */ /* 0x000fc80000011602 */
[----:B------:R-:W-:-:S03]  /*0170*/  IADD3 R16, PT, PT, -R16, RZ, RZ ;  /* 0x000000ff10107210 */ /* 0x000fc60007ffe1ff */
[----:B------:R-:W2:Y:S01]  /*0180*/  LDC.64 R18, c[0x0][0x398] ;  /* 0x0000e600ff127b82 */ /* 0x000ea20000000a00 */
[----:B0-----:R-:W-:Y:S02]  /*0190*/  ULEA UR5, UR6, UR5, 0x18 ;  /* 0x0000000506057291 */ /* 0x001fe4000f8ec0ff */
[----:B------:R-:W-:-:S04]  /*01a0*/  ULEA UR4, UR6, UR4, 0x18 ;  /* 0x0000000406047291 */ /* 0x000fc8000f8ec0ff */
[----:B------:R-:W-:Y:S02]  /*01b0*/  LEA R4, R5, UR5, 0x2 ;  /* 0x0000000505047c11 */ /* 0x000fe4000f8e10ff */
[----:B------:R-:W-:-:S03]  /*01c0*/  LEA R2, R7, UR4, 0x6 ;  /* 0x0000000407027c11 */ /* 0x000fc6000f8e30ff */
[----:B------:R-:W-:Y:S01]  /*01d0*/  IMAD R21, R7, 0x40, R4 ;  /* 0x0000004007157824 */ /* 0x000fe200078e0204 */
[----:B------:R-:W-:-:S07]  /*01e0*/  LEA R20, R5, R2, 0x2 ;  /* 0x0000000205147211 */ /* 0x000fce00078e10ff */
.L_x_1:
[----:B--2---:R-:W-:Y:S01]  /*01f0*/  MOV R0, R19 ;  /* 0x0000001300007202 */ /* 0x004fe20000000f00 */
[----:B------:R-:W-:Y:S01]  /*0200*/  HFMA2 R29, -RZ, RZ, 0, 0 ;  /* 0x00000000ff1d7431 */ /* 0x000fe200000001ff */
[----:B------:R-:W-:Y:S01]  /*0210*/  MOV R26, RZ ;  /* 0x000000ff001a7202 */ /* 0x000fe20000000f00 */
[----:B-1----:R-:W-:Y:S01]  /*0220*/  IMAD.WIDE R8, R6, 0x4, R24 ;  /* 0x0000000406087825 */ /* 0x002fe200078e0218 */
[-C--:B------:R-:W-:Y:S02]  /*0230*/  ISETP.GE.AND P0, PT, R7, R0.reuse, PT ;  /* 0x000000000700720c */ /* 0x080fe40003f06270 */
[-C--:B------:R-:W-:Y:S02]  /*0240*/  ISETP.GE.AND P1, PT, R5, R0.reuse, PT ;  /* 0x000000000500720c */ /* 0x080fe40003f26270 */
[----:B------:R-:W-:Y:S02]  /*0250*/  ISETP.GE.U32.OR P0, PT, R3, R0, P0 ;  /* 0x000000000300720c */ /* 0x000fe40000706470 */
[----:B------:R-:W-:-:S11]  /*0260*/  ISETP.GE.OR P1, PT, R23, R18, P1 ;  /* 0x000000121700720c */ /* 0x000fd60000f26670 */
[----:B------:R-:W0:Y:S02]  /*0270*/  @!P0 LDC.64 R10, c[0x0][0x388] ;  /* 0x0000e200ff0a8b82 */ /* 0x000e240000000a00 */
[----:B------:R-:W2:Y:S01]  /*0280*/  @!P1 LDG.E R29, desc[UR8][R8.64] ;  /* 0x00000008081d9981 */ /* 0x000ea2000c1e1900 */
[----:B0-----:R-:W-:-:S05]  /*0290*/  @!P0 IMAD.WIDE.U32 R10, R17, 0x4, R10 ;  /* 0x00000004110a8825 */ /* 0x001fca00078e000a */
[----:B------:R-:W3:Y:S01]  /*02a0*/  @!P0 LDG.E R26, desc[UR8][R10.64] ;  /* 0x000000080a1a8981 */ /* 0x000ee2000c1e1900 */
[----:B------:R-:W-:-:S05]  /*02b0*/  VIADD R16, R16, 0x1 ;  /* 0x0000000110107836 */ /* 0x000fca0000000000 */
[----:B------:R-:W-:Y:S02]  /*02c0*/  ISETP.NE.AND P0, PT, R16, RZ, PT ;  /* 0x000000ff1000720c */ /* 0x000fe40003f05270 */
[----:B------:R-:W-:Y:S02]  /*02d0*/  IADD3 R6, PT, PT, R6, 0x10, RZ ;  /* 0x0000001006067810 */ /* 0x000fe40007ffe0ff */
[----:B------:R-:W-:Y:S02]  /*02e0*/  IADD3 R7, PT, PT, R7, 0x10, RZ ;  /* 0x0000001007077810 */ /* 0x000fe40007ffe0ff */
[----:B------:R-:W-:Y:S02]  /*02f0*/  IADD3 R5, PT, PT, R5, 0x10, RZ ;  /* 0x0000001005057810 */ /* 0x000fe40007ffe0ff */
[----:B------:R-:W-:Y:S01]  /*0300*/  LEA R17, R0, R17, 0x4 ;  /* 0x0000001100117211 */ /* 0x000fe200078e20ff */
[----:B--2---:R-:W-:Y:S04]  /*0310*/  STS [R20], R29 ;  /* 0x0000001d14007388 */ /* 0x004fe80000000800 */
[----:B---3--:R-:W-:Y:S01]  /*0320*/  STS [R21], R26 ;  /* 0x0000001a15007388 */ /* 0x008fe20000000800 */
[----:B------:R-:W-:Y:S06]  /*0330*/  BAR.SYNC.DEFER_BLOCKING 0x0 ;  /* 0x0000000000007b1d */ /* 0x000fec0000010000 */
[----:B------:R-:W-:Y:S04]  /*0340*/  LDS R28, [R4] ;  /* 0x00000000041c7984 */ /* 0x000fe80000000800 */
[----:B------:R-:W0:Y:S04]  /*0350*/  LDS.128 R12, [R2] ;  /* 0x00000000020c7984 */ /* 0x000e280000000c00 */
[----:B------:R-:W1:Y:S04]  /*0360*/  LDS R9, [R4+0x40] ;  /* 0x0000400004097984 */ /* 0x000e680000000800 */
[----:B------:R-:W2:Y:S04]  /*0370*/  LDS R8, [R4+0x80] ;  /* 0x0000800004087984 */ /* 0x000ea80000000800 */
[----:B------:R-:W3:Y:S01]  /*0380*/  LDS R22, [R4+0xc0] ;  /* 0x0000c00004167984 */ /* 0x000ee20000000800 */
[----:B0-----:R-:W-:-:S03]  /*0390*/  FFMA R12, R12, R28, R27 ;  /* 0x0000001c0c0c7223 */ /* 0x001fc6000000001b */
[----:B------:R-:W-:Y:S01]  /*03a0*/  LDS R27, [R4+0x180] ;  /* 0x00018000041b7984 */ /* 0x000fe20000000800 */
[----:B-1----:R-:W-:-:S03]  /*03b0*/  FFMA R9, R9, R13, R12 ;  /* 0x0000000d09097223 */ /* 0x002fc6000000000c */
[----:B------:R-:W-:Y:S01]  /*03c0*/  LDS R13, [R4+0x100] ;  /* 0x00010000040d7984 */ /* 0x000fe20000000800 */
[----:B--2---:R-:W-:-:S03]  /*03d0*/  FFMA R29, R8, R14, R9 ;  /* 0x0000000e081d7223 */ /* 0x004fc60000000009 */
[----:B------:R-:W0:Y:S04]  /*03e0*/  LDS.128 R8, [R2+0x10] ;  /* 0x0000100002087984 */ /* 0x000e280000000c00 */
[----:B------:R-:W1:Y:S01]  /*03f0*/  LDS R12, [R4+0x140] ;  /* 0x00014000040c7984 */ /* 0x000e620000000800 */
[----:B---3--:R-:W-:-:S03]  /*0400*/  FFMA R15, R22, R15, R29 ;  /* 0x0000000f160f7223 */ /* 0x008fc6000000001d */
[----:B------:R-:W2:Y:S04]  /*0410*/  LDS R22, [R4+0x1c0] ;  /* 0x0001c00004167984 */ /* 0x000ea80000000800 */
[----:B------:R-:W-:Y:S01]  /*0420*/  LDS R29, [R4+0x240] ;  /* 0x00024000041d7984 */ /* 0x000fe20000000800 */
[----:B0-----:R-:W-:-:S04]  /*0430*/  FFMA R8, R8, R13, R15 ;  /* 0x0000000d08087223 */ /* 0x001fc8000000000f */
[----:B-1----:R-:W-:Y:S02]  /*0440*/  FFMA R8, R12, R9, R8 ;  /* 0x000000090c087223 */ /* 0x002fe40000000008 */
[----:B------:R-:W-:Y:S04]  /*0450*/  LDS R9, [R4+0x200] ;  /* 0x0002000004097984 */ /* 0x000fe80000000800 */
[----:B------:R-:W0:Y:S01]  /*0460*/  LDS.128 R12, [R2+0x20] ;  /* 0x00002000020c7984 */ /* 0x000e220000000c00 */
[----:B------:R-:W-:-:S04]  /*0470*/  FFMA R27, R27, R10, R8 ;  /* 0x0000000a1b1b7223 */ /* 0x000fc80000000008 */
[----:B--2---:R-:W-:Y:S02]  /*0480*/  FFMA R11, R22, R11, R27 ;  /* 0x0000000b160b7223 */ /* 0x004fe4000000001b */
[----:B------:R-:W1:Y:S04]  /*0490*/  LDS R27, [R4+0x280] ;  /* 0x00028000041b7984 */ /* 0x000e680000000800 */
[----:B------:R-:W2:Y:S01]  /*04a0*/  LDS R22, [R4+0x2c0] ;  /* 0x0002c00004167984 */ /* 0x000ea20000000800 */
[----:B0-----:R-:W-:-:S03]  /*04b0*/  FFMA R12, R12, R9, R11 ;  /* 0x000000090c0c7223 */ /* 0x001fc6000000000b */
[----:B------:R-:W-:Y:S01]  /*04c0*/  LDS.128 R8, [R2+0x30] ;  /* 0x0000300002087984 */ /* 0x000fe20000000c00 */
[----:B------:R-:W-:-:S03]  /*04d0*/  FFMA R12, R29, R13, R12 ;  /* 0x0000000d1d0c7223 */ /* 0x000fc6000000000c */
[----:B------:R-:W0:Y:S01]  /*04e0*/  LDS R13, [R4+0x300] ;  /* 0x00030000040d7984 */ /* 0x000e220000000800 */
[----:B-1----:R-:W-:-:S03]  /*04f0*/  FFMA R27, R27, R14, R12 ;  /* 0x0000000e1b1b7223 */ /* 0x002fc6000000000c */
[----:B------:R-:W1:Y:S04]  /*0500*/  LDS R29, [R4+0x340] ;  /* 0x00034000041d7984 */ /* 0x000e680000000800 */
[----:B------:R-:W3:Y:S01]  /*0510*/  LDS R12, [R4+0x380] ;  /* 0x00038000040c7984 */ /* 0x000ee20000000800 */
[----:B--2---:R-:W-:-:S03]  /*0520*/  FFMA R15, R22, R15, R27 ;  /* 0x0000000f160f7223 */ /* 0x004fc6000000001b */
[----:B------:R-:W2:Y:S01]  /*0530*/  LDS R27, [R4+0x3c0] ;  /* 0x0003c000041b7984 */ /* 0x000ea20000000800 */
[----:B0-----:R-:W-:-:S04]  /*0540*/  FFMA R8, R8, R13, R15 ;  /* 0x0000000d08087223 */ /* 0x001fc8000000000f */
[----:B-1----:R-:W-:-:S04]  /*0550*/  FFMA R9, R29, R9, R8 ;  /* 0x000000091d097223 */ /* 0x002fc80000000008 */
[----:B---3--:R-:W-:-:S04]  /*0560*/  FFMA R10, R12, R10, R9 ;  /* 0x0000000a0c0a7223 */ /* 0x008fc80000000009 */
[----:B--2---:R-:W-:Y:S01]  /*0570*/  FFMA R27, R27, R11, R10 ;  /* 0x0000000b1b1b7223 */ /* 0x004fe2000000000a */
[----:B------:R-:W-:Y:S06]  /*0580*/  BAR.SYNC.DEFER_BLOCKING 0x0 ;  /* 0x0000000000007b1d */ /* 0x000fec0000010000 */
[----:B------:R-:W-:Y:S05]  /*0590*/  @P0 BRA `(.L_x_1) ;  /* 0xfffffffc00140947 */ /* 0x000fea000383ffff */
.L_x_0:
[----:B------:R-:W0:Y:S01]  /*05a0*/  LDCU UR4, c[0x0][0x398] ;  /* 0x00007300ff0477ac */ /* 0x000e220008000800 */
[----:B------:R-:W-:-:S04]  /*05b0*/  ISETP.GE.AND P0, PT, R3, R0, PT ;  /* 0x000000000300720c */ /* 0x000fc80003f06270 */
[----:B0-----:R-:W-:-:S13]  /*05c0*/  ISETP.GE.OR P0, PT, R23, UR4, P0 ;  /* 0x0000000417007c0c */ /* 0x001fda0008706670 */
[----:B------:R-:W-:Y:S05]  /*05d0*/  @P0 EXIT ;  /* 0x000000000000094d */ /* 0x000fea0003800000 */
[----:B------:R-:W0:Y:S01]  /*05e0*/  LDC.64 R4, c[0x0][0x390] ;  /* 0x0000e400ff047b82 */ /* 0x000e220000000a00 */
[----:B------:R-:W-:-:S04]  /*05f0*/  IMAD R3, R23, R0, R3 ;  /* 0x0000000017037224 */ /* 0x000fc800078e0203 */
[----:B0-----:R-:W-:-:S05]  /*0600*/  IMAD.WIDE.U32 R2, R3, 0x4, R4 ;  /* 0x0000000403027825 */ /* 0x001fca00078e0004 */
[----:B------:R-:W-:Y:S01]  /*0610*/  STG.E desc[UR8][R2.64], R27 ;  /* 0x0000001b02007986 */ /* 0x000fe2000c101908 */
[----:B------:R-:W-:Y:S05]  /*0620*/  EXIT ;  /* 0x000000000000794d */ /* 0x000fea0003800000 */
.L_x_2:
[----:B------:R-:W-:-:S00]  /*0630*/  BRA `(.L_x_2) ;  /* 0xfffffffc00fc7947 */ /* 0x000fc0000383ffff */
[----:B------:R-:W-:-:S00]  /*0640*/  NOP ;  /* 0x0000000000007918 */ /* 0x000fc00000000000 */
        /* <DEDUP_REMOVED lines=11> */
.L_x_3:


//--------------------- .nv.shared._Z21matrix_multiplicationPfS_S_ii --------------------------
	.section	.nv.shared._Z21matrix_multiplicationPfS_S_ii,"aw",@nobits
	.sectionflags	@""
	.align	4
.nv.shared._Z21matrix_multiplicationPfS_S_ii:
	.zero		3072


//--------------------- .nv.shared.reserved.0     --------------------------
	.section	.nv.shared.reserved.0,"aw",@nobits
	.weak		__nv_reservedSMEM_offset_0_alias
	.size		__nv_reservedSMEM_offset_0_alias, 0, 64
	.other		__nv_reservedSMEM_offset_0_alias,@"STO_CUDA_RESERVED_SHARED STV_DEFAULT"
__nv_reservedSMEM_offset_0_alias:
	.zero		0
	.zero		64


//--------------------- .nv.constant0._Z21matrix_multiplicationPfS_S_ii --------------------------
	.section	.nv.constant0._Z21matrix_multiplicationPfS_S_ii,"a",@progbits
	.sectionflags	@""
	.align	4
.nv.constant0._Z21matrix_multiplicationPfS_S_ii:
	.zero		928


//--------------------- SYMBOLS --------------------------

	.type		.nv.reservedSmem.offset0,@object
	.size		.nv.reservedSmem.offset0,0x4
	.type		.nv.reservedSmem.cap,@object
	.size		.nv.reservedSmem.cap,0x4
